//
// Generated by NVIDIA NVVM Compiler
//
// Compiler Build ID: CL-36424714
// Cuda compilation tools, release 13.0, V13.0.88
// Based on NVVM 20.0.0
//

.version 9.0
.target sm_100
.address_size 64

	// .globl	_Z21AtomicAddKernelULLIntPdPyi
.extern .shared .align 16 .b8 sharedMem[];

.visible .entry _Z21AtomicAddKernelULLIntPdPyi(
	.param .u64 .ptr .align 1 _Z21AtomicAddKernelULLIntPdPyi_param_0,
	.param .u64 .ptr .align 1 _Z21AtomicAddKernelULLIntPdPyi_param_1,
	.param .u32 _Z21AtomicAddKernelULLIntPdPyi_param_2
)
{
	.reg .pred 	%p<6>;
	.reg .b32 	%r<25>;
	.reg .b64 	%rd<11>;
	.reg .b64 	%fd<27>;

	ld.param.u64 	%rd2, [_Z21AtomicAddKernelULLIntPdPyi_param_0];
	ld.param.u64 	%rd1, [_Z21AtomicAddKernelULLIntPdPyi_param_1];
	ld.param.u32 	%r10, [_Z21AtomicAddKernelULLIntPdPyi_param_2];
	cvta.to.global.u64 	%rd3, %rd2;
	mov.u32 	%r11, %tid.x;
	mov.u32 	%r12, %ntid.x;
	mov.u32 	%r1, %ctaid.x;
	mad.lo.s32 	%r13, %r12, %r1, %r11;
	mul.wide.s32 	%rd4, %r13, 8;
	add.s64 	%rd5, %rd3, %rd4;
	ld.global.f64 	%fd10, [%rd5];
	shl.b32 	%r14, %r11, 3;
	mov.u32 	%r15, sharedMem;
	add.s32 	%r16, %r15, %r14;
	st.shared.f64 	[%r16], %fd10;
	bar.sync 	0;
	ld.shared.f64 	%fd1, [%r16];
	setp.lt.s32 	%p1, %r10, 2;
	mov.f64 	%fd26, 0d4024000000000000;
	@%p1 bra 	$L__BB0_6;
	and.b32  	%r17, %r10, 3;
	setp.eq.s32 	%p2, %r17, 1;
	mov.f64 	%fd26, 0d4024000000000000;
	mov.u32 	%r23, %r10;
	@%p2 bra 	$L__BB0_4;
	add.s32 	%r18, %r10, -1;
	and.b32  	%r19, %r18, 3;
	neg.s32 	%r21, %r19;
	mov.f64 	%fd26, 0d4024000000000000;
	mov.u32 	%r23, %r10;
$L__BB0_3:
	.pragma "nounroll";
	add.s32 	%r23, %r23, -1;
	mul.f64 	%fd26, %fd26, 0d4024000000000000;
	add.s32 	%r21, %r21, 1;
	setp.ne.s32 	%p3, %r21, 0;
	@%p3 bra 	$L__BB0_3;
$L__BB0_4:
	add.s32 	%r20, %r10, -2;
	setp.lt.u32 	%p4, %r20, 3;
	@%p4 bra 	$L__BB0_6;
$L__BB0_5:
	mul.f64 	%fd14, %fd26, 0d4024000000000000;
	mul.f64 	%fd15, %fd14, 0d4024000000000000;
	mul.f64 	%fd16, %fd15, 0d4024000000000000;
	add.s32 	%r9, %r23, -4;
	mul.f64 	%fd26, %fd16, 0d4024000000000000;
	setp.gt.s32 	%p5, %r23, 5;
	mov.u32 	%r23, %r9;
	@%p5 bra 	$L__BB0_5;
$L__BB0_6:
	cvta.to.global.u64 	%rd6, %rd1;
	mul.f64 	%fd17, %fd1, %fd26;
	mov.f64 	%fd18, 0d3FE0000000000000;
	copysign.f64 	%fd19, %fd17, %fd18;
	add.rz.f64 	%fd20, %fd17, %fd19;
	cvt.rzi.f64.f64 	%fd21, %fd20;
	cvt.rzi.u64.f64 	%rd7, %fd21;
	mul.wide.u32 	%rd8, %r1, 8;
	add.s64 	%rd9, %rd6, %rd8;
	atom.global.add.u64 	%rd10, [%rd9], %rd7;
	bar.sync 	0;
	ret;

}
	// .globl	_Z15AddAbsMinKernelPdd
.visible .entry _Z15AddAbsMinKernelPdd(
	.param .u64 .ptr .align 1 _Z15AddAbsMinKernelPdd_param_0,
	.param .f64 _Z15AddAbsMinKernelPdd_param_1
)
{
	.reg .b32 	%r<5>;
	.reg .b64 	%rd<5>;
	.reg .b64 	%fd<5>;

	ld.param.u64 	%rd1, [_Z15AddAbsMinKernelPdd_param_0];
	ld.param.f64 	%fd1, [_Z15AddAbsMinKernelPdd_param_1];
	cvta.to.global.u64 	%rd2, %rd1;
	mov.u32 	%r1, %ntid.x;
	mov.u32 	%r2, %ctaid.x;
	mov.u32 	%r3, %tid.x;
	mad.lo.s32 	%r4, %r1, %r2, %r3;
	abs.f64 	%fd2, %fd1;
	mul.wide.s32 	%rd3, %r4, 8;
	add.s64 	%rd4, %rd2, %rd3;
	ld.global.f64 	%fd3, [%rd4];
	add.f64 	%fd4, %fd2, %fd3;
	st.global.f64 	[%rd4], %fd4;
	ret;

}


// ===== COMPILED SASS (sm_100) =====

	.target	sm_100

	.elftype	@"ET_EXEC"


//--------------------- .note.nv.tkinfo           --------------------------
	.section	.note.nv.tkinfo,"",@"SHT_NOTE"
	.sectionflags	@"SHF_NOTE_NV_TKINFO"
	.tkinfo
        /*0018*/ 	.word	0x00000002
        /*0030*/ 	.string	""
        /*0030*/ 	.string	"ptxas"
        /*0030*/ 	.string	"Cuda compilation tools, release 13.0, V13.0.88"
        /*0030*/ 	.string	"Build cuda_13.0.r13.0/compiler.36424714_0"
        /*0030*/ 	.string	"-arch sm_100 -m 64 "



//--------------------- .note.nv.cuinfo           --------------------------
	.section	.note.nv.cuinfo,"",@"SHT_NOTE"
	.sectionflags	@"SHF_NOTE_NV_CUINFO"
        /*0018*/ 	.short	0x0002
        /*001a*/ 	.short	0x0064
        /*001c*/ 	.short	0x0082
	.zero		2


//--------------------- .nv.info                  --------------------------
	.section	.nv.info,"",@"SHT_CUDA_INFO"
	.align	4


	//----- nvinfo : EIATTR_REGCOUNT
	.align		4
        /*0000*/ 	.byte	0x04, 0x2f
        /*0002*/ 	.short	(.L_1 - .L_0)
	.align		4
.L_0:
        /*0004*/ 	.word	index@(_Z21AtomicAddKernelULLIntPdPyi)
        /*0008*/ 	.word	0x0000000c


	//----- nvinfo : EIATTR_FRAME_SIZE
	.align		4
.L_1:
        /*000c*/ 	.byte	0x04, 0x11
        /*000e*/ 	.short	(.L_3 - .L_2)
	.align		4
.L_2:
        /*0010*/ 	.word	index@(_Z21AtomicAddKernelULLIntPdPyi)
        /*0014*/ 	.word	0x00000000


	//----- nvinfo : EIATTR_REGCOUNT
	.align		4
.L_3:
        /*0018*/ 	.byte	0x04, 0x2f
        /*001a*/ 	.short	(.L_5 - .L_4)
	.align		4
.L_4:
        /*001c*/ 	.word	index@(_Z15AddAbsMinKernelPdd)
        /*0020*/ 	.word	0x0000000a


	//----- nvinfo : EIATTR_FRAME_SIZE
	.align		4
.L_5:
        /*0024*/ 	.byte	0x04, 0x11
        /*0026*/ 	.short	(.L_7 - .L_6)
	.align		4
.L_6:
        /*0028*/ 	.word	index@(_Z15AddAbsMinKernelPdd)
        /*002c*/ 	.word	0x00000000


	//----- nvinfo : EIATTR_MIN_STACK_SIZE
	.align		4
.L_7:
        /*0030*/ 	.byte	0x04, 0x12
        /*0032*/ 	.short	(.L_9 - .L_8)
	.align		4
.L_8:
        /*0034*/ 	.word	index@(_Z15AddAbsMinKernelPdd)
        /*0038*/ 	.word	0x00000000


	//----- nvinfo : EIATTR_MIN_STACK_SIZE
	.align		4
.L_9:
        /*003c*/ 	.byte	0x04, 0x12
        /*003e*/ 	.short	(.L_11 - .L_10)
	.align		4
.L_10:
        /*0040*/ 	.word	index@(_Z21AtomicAddKernelULLIntPdPyi)
        /*0044*/ 	.word	0x00000000
.L_11:


//--------------------- .nv.compat                --------------------------
	.section	.nv.compat,"",@"SHT_CUDA_COMPAT_INFO"
	.align	4
        /*0000*/ 	.byte	0x02, 0x09, 0x00, 0x00, 0x02, 0x02, 0x01, 0x00, 0x02, 0x05, 0x05, 0x00, 0x03, 0x07, 0x01, 0x01
        /*0010*/ 	.byte	0x02, 0x03, 0x00, 0x00, 0x02, 0x06, 0x01, 0x00, 0x04, 0x0b, 0x08, 0x00, 0x01, 0x00, 0x00, 0x00
        /*0020*/ 	.byte	0x00, 0x00, 0x00, 0x00


//--------------------- .nv.info._Z15AddAbsMinKernelPdd --------------------------
	.section	.nv.info._Z15AddAbsMinKernelPdd,"",@"SHT_CUDA_INFO"
	.sectionflags	@""
	.align	4


	//----- nvinfo : EIATTR_CUDA_API_VERSION
	.align		4
        /*0000*/ 	.byte	0x04, 0x37
        /*0002*/ 	.short	(.L_13 - .L_12)
.L_12:
        /*0004*/ 	.word	0x00000082


	//----- nvinfo : EIATTR_KPARAM_INFO
	.align		4
.L_13:
        /*0008*/ 	.byte	0x04, 0x17
        /*000a*/ 	.short	(.L_15 - .L_14)
.L_14:
        /*000c*/ 	.word	0x00000000
        /*0010*/ 	.short	0x0001
        /*0012*/ 	.short	0x0008
        /*0014*/ 	.byte	0x00, 0xf0, 0x21, 0x00


	//----- nvinfo : EIATTR_KPARAM_INFO
	.align		4
.L_15:
        /*0018*/ 	.byte	0x04, 0x17
        /*001a*/ 	.short	(.L_17 - .L_16)
.L_16:
        /*001c*/ 	.word	0x00000000
        /*0020*/ 	.short	0x0000
        /*0022*/ 	.short	0x0000
        /*0024*/ 	.byte	0x00, 0xf5, 0x21, 0x00


	//----- nvinfo : EIATTR_SPARSE_MMA_MASK
	.align		4
.L_17:
        /*0028*/ 	.byte	0x03, 0x50
        /*002a*/ 	.short	0x0000


	//----- nvinfo : EIATTR_MAXREG_COUNT
	.align		4
        /*002c*/ 	.byte	0x03, 0x1b
        /*002e*/ 	.short	0x00ff


	//----- nvinfo : EIATTR_MERCURY_ISA_VERSION
	.align		4
        /*0030*/ 	.byte	0x03, 0x5f
        /*0032*/ 	.short	0x0101


	//----- nvinfo : EIATTR_VRC_CTA_INIT_COUNT
	.align		4
        /*0034*/ 	.byte	0x02, 0x4a
	.zero		1
	.zero		1


	//----- nvinfo : EIATTR_EXIT_INSTR_OFFSETS
	.align		4
        /*0038*/ 	.byte	0x04, 0x1c
        /*003a*/ 	.short	(.L_19 - .L_18)


	//   ....[0]....
.L_18:
        /*003c*/ 	.word	0x000000c0


	//----- nvinfo : EIATTR_CBANK_PARAM_SIZE
	.align		4
.L_19:
        /*0040*/ 	.byte	0x03, 0x19
        /*0042*/ 	.short	0x0010


	//----- nvinfo : EIATTR_PARAM_CBANK
	.align		4
        /*0044*/ 	.byte	0x04, 0x0a
        /*0046*/ 	.short	(.L_21 - .L_20)
	.align		4
.L_20:
        /*0048*/ 	.word	index@(.nv.constant0._Z15AddAbsMinKernelPdd)
        /*004c*/ 	.short	0x0380
        /*004e*/ 	.short	0x0010


	//----- nvinfo : EIATTR_SW_WAR
	.align		4
.L_21:
        /*0050*/ 	.byte	0x04, 0x36
        /*0052*/ 	.short	(.L_23 - .L_22)
.L_22:
        /*0054*/ 	.word	0x00000008
.L_23:


//--------------------- .nv.info._Z21AtomicAddKernelULLIntPdPyi --------------------------
	.section	.nv.info._Z21AtomicAddKernelULLIntPdPyi,"",@"SHT_CUDA_INFO"
	.sectionflags	@""
	.align	4


	//----- nvinfo : EIATTR_CUDA_API_VERSION
	.align		4
        /*0000*/ 	.byte	0x04, 0x37
        /*0002*/ 	.short	(.L_25 - .L_24)
.L_24:
        /*0004*/ 	.word	0x00000082


	//----- nvinfo : EIATTR_KPARAM_INFO
	.align		4
.L_25:
        /*0008*/ 	.byte	0x04, 0x17
        /*000a*/ 	.short	(.L_27 - .L_26)
.L_26:
        /*000c*/ 	.word	0x00000000
        /*0010*/ 	.short	0x0002
        /*0012*/ 	.short	0x0010
        /*0014*/ 	.byte	0x00, 0xf0, 0x11, 0x00


	//----- nvinfo : EIATTR_KPARAM_INFO
	.align		4
.L_27:
        /*0018*/ 	.byte	0x04, 0x17
        /*001a*/ 	.short	(.L_29 - .L_28)
.L_28:
        /*001c*/ 	.word	0x00000000
        /*0020*/ 	.short	0x0001
        /*0022*/ 	.short	0x0008
        /*0024*/ 	.byte	0x00, 0xf5, 0x21, 0x00


	//----- nvinfo : EIATTR_KPARAM_INFO
	.align		4
.L_29:
        /*0028*/ 	.byte	0x04, 0x17
        /*002a*/ 	.short	(.L_31 - .L_30)
.L_30:
        /*002c*/ 	.word	0x00000000
        /*0030*/ 	.short	0x0000
        /*0032*/ 	.short	0x0000
        /*0034*/ 	.byte	0x00, 0xf5, 0x21, 0x00


	//----- nvinfo : EIATTR_SPARSE_MMA_MASK
	.align		4
.L_31:
        /*0038*/ 	.byte	0x03, 0x50
        /*003a*/ 	.short	0x0000


	//----- nvinfo : EIATTR_MAXREG_COUNT
	.align		4
        /*003c*/ 	.byte	0x03, 0x1b
        /*003e*/ 	.short	0x00ff


	//----- nvinfo : EIATTR_NUM_BARRIERS
	.align		4
        /*0040*/ 	.byte	0x02, 0x4c
        /*0042*/ 	.byte	0x01
	.zero		1


	//----- nvinfo : EIATTR_MERCURY_ISA_VERSION
	.align		4
        /*0044*/ 	.byte	0x03, 0x5f
        /*0046*/ 	.short	0x0101


	//----- nvinfo : EIATTR_VRC_CTA_INIT_COUNT
	.align		4
        /*0048*/ 	.byte	0x02, 0x4a
	.zero		1
	.zero		1


	//----- nvinfo : EIATTR_EXIT_INSTR_OFFSETS
	.align		4
        /*004c*/ 	.byte	0x04, 0x1c
        /*004e*/ 	.short	(.L_33 - .L_32)


	//   ....[0]....
.L_32:
        /*0050*/ 	.word	0x000003c0


	//----- nvinfo : EIATTR_CBANK_PARAM_SIZE
	.align		4
.L_33:
        /*0054*/ 	.byte	0x03, 0x19
        /*0056*/ 	.short	0x0014


	//----- nvinfo : EIATTR_PARAM_CBANK
	.align		4
        /*0058*/ 	.byte	0x04, 0x0a
        /*005a*/ 	.short	(.L_35 - .L_34)
	.align		4
.L_34:
        /*005c*/ 	.word	index@(.nv.constant0._Z21AtomicAddKernelULLIntPdPyi)
        /*0060*/ 	.short	0x0380
        /*0062*/ 	.short	0x0014


	//----- nvinfo : EIATTR_SW_WAR
	.align		4
.L_35:
        /*0064*/ 	.byte	0x04, 0x36
        /*0066*/ 	.short	(.L_37 - .L_36)
.L_36:
        /*0068*/ 	.word	0x00000008
.L_37:


//--------------------- .nv.callgraph             --------------------------
	.section	.nv.callgraph,"",@"SHT_CUDA_CALLGRAPH"
	.align	4
	.sectionentsize	8
	.align		4
        /*0000*/ 	.word	0x00000000
	.align		4
        /*0004*/ 	.word	0xffffffff
	.align		4
        /*0008*/ 	.word	0x00000000
	.align		4
        /*000c*/ 	.word	0xfffffffe
	.align		4
        /*0010*/ 	.word	0x00000000
	.align		4
        /*0014*/ 	.word	0xfffffffd
	.align		4
        /*0018*/ 	.word	0x00000000
	.align		4
        /*001c*/ 	.word	0xfffffffc


//--------------------- .text._Z15AddAbsMinKernelPdd --------------------------
	.section	.text._Z15AddAbsMinKernelPdd,"ax",@progbits
	.align	128
        .global         _Z15AddAbsMinKernelPdd
        .type           _Z15AddAbsMinKernelPdd,@function
        .size           _Z15AddAbsMinKernelPdd,(.L_x_6 - _Z15AddAbsMinKernelPdd)
        .other          _Z15AddAbsMinKernelPdd,@"STO_CUDA_ENTRY STV_DEFAULT"
_Z15AddAbsMinKernelPdd:
.text._Z15AddAbsMinKernelPdd:
[----:B------:R-:W-:Y:S01]  /*0000*/  LDC R1, c[0x0][0x37c] ;  /* 0x0000df00ff017b82 */ /* 0x000fe20000000800 */
[----:B------:R-:W0:Y:S07]  /*0010*/  S2R R5, SR_CTAID.X ;  /* 0x0000000000057919 */ /* 0x000e2e0000002500 */
[----:B------:R-:W1:Y:S01]  /*0020*/  LDC.64 R2, c[0x0][0x380] ;  /* 0x0000e000ff027b82 */ /* 0x000e620000000a00 */
[----:B------:R-:W0:Y:S01]  /*0030*/  LDCU UR6, c[0x0][0x360] ;  /* 0x00006c00ff0677ac */ /* 0x000e220008000800 */
[----:B------:R-:W0:Y:S01]  /*0040*/  S2R R0, SR_TID.X ;  /* 0x0000000000007919 */ /* 0x000e220000002100 */
[----:B------:R-:W2:Y:S05]  /*0050*/  LDCU.64 UR4, c[0x0][0x358] ;  /* 0x00006b00ff0477ac */ /* 0x000eaa0008000a00 */
[----:B------:R-:W3:Y:S01]  /*0060*/  LDC.64 R6, c[0x0][0x388] ;  /* 0x0000e200ff067b82 */ /* 0x000ee20000000a00 */
[----:B0-----:R-:W-:-:S04]  /*0070*/  IMAD R5, R5, UR6, R0 ;  /* 0x0000000605057c24 */ /* 0x001fc8000f8e0200 */
[----:B-1----:R-:W-:-:S05]  /*0080*/  IMAD.WIDE R2, R5, 0x8, R2 ;  /* 0x0000000805027825 */ /* 0x002fca00078e0202 */
[----:B--2---:R-:W3:Y:S02]  /*0090*/  LDG.E.64 R4, desc[UR4][R2.64] ;  /* 0x0000000402047981 */ /* 0x004ee4000c1e1b00 */
[----:B---3--:R-:W-:-:S07]  /*00a0*/  DADD R4, R4, |R6| ;  /* 0x0000000004047229 */ /* 0x008fce0000000406 */
[----:B------:R-:W-:Y:S01]  /*00b0*/  STG.E.64 desc[UR4][R2.64], R4 ;  /* 0x0000000402007986 */ /* 0x000fe2000c101b04 */
[----:B------:R-:W-:Y:S05]  /*00c0*/  EXIT ;  /* 0x000000000000794d */ /* 0x000fea0003800000 */
.L_x_0:
[----:B------:R-:W-:-:S00]  /*00d0*/  BRA `(.L_x_0) ;  /* 0xfffffffc00fc7947 */ /* 0x000fc0000383ffff */
[----:B------:R-:W-:-:S00]  /*00e0*/  NOP ;  /* 0x0000000000007918 */ /* 0x000fc00000000000 */
        /* <DEDUP_REMOVED lines=9> */
.L_x_6:


//--------------------- .text._Z21AtomicAddKernelULLIntPdPyi --------------------------
	.section	.text._Z21AtomicAddKernelULLIntPdPyi,"ax",@progbits
	.align	128
        .global         _Z21AtomicAddKernelULLIntPdPyi
        .type           _Z21AtomicAddKernelULLIntPdPyi,@function
        .size           _Z21AtomicAddKernelULLIntPdPyi,(.L_x_7 - _Z21AtomicAddKernelULLIntPdPyi)
        .other          _Z21AtomicAddKernelULLIntPdPyi,@"STO_CUDA_ENTRY STV_DEFAULT"
_Z21AtomicAddKernelULLIntPdPyi:
.text._Z21AtomicAddKernelULLIntPdPyi:
[----:B------:R-:W-:Y:S01]  /*0000*/  LDC R1, c[0x0][0x37c] ;  /* 0x0000df00ff017b82 */ /* 0x000fe20000000800 */
[----:B------:R-:W0:Y:S07]  /*0010*/  S2R R9, SR_TID.X ;  /* 0x0000000000097919 */ /* 0x000e2e0000002100 */
[----:B------:R-:W1:Y:S01]  /*0020*/  LDC.64 R2, c[0x0][0x380] ;  /* 0x0000e000ff027b82 */ /* 0x000e620000000a00 */
[----:B------:R-:W0:Y:S01]  /*0030*/  LDCU UR4, c[0x0][0x360] ;  /* 0x00006c00ff0477ac */ /* 0x000e220008000800 */
[----:B------:R-:W0:Y:S01]  /*0040*/  S2R R0, SR_CTAID.X ;  /* 0x0000000000007919 */ /* 0x000e220000002500 */
[----:B------:R-:W2:Y:S01]  /*0050*/  LDCU.64 UR8, c[0x0][0x358] ;  /* 0x00006b00ff0877ac */ /* 0x000ea20008000a00 */
[----:B0-----:R-:W-:-:S04]  /*0060*/  IMAD R5, R0, UR4, R9 ;  /* 0x0000000400057c24 */ /* 0x001fc8000f8e0209 */
[----:B-1----:R-:W-:-:S06]  /*0070*/  IMAD.WIDE R2, R5, 0x8, R2 ;  /* 0x0000000805027825 */ /* 0x002fcc00078e0202 */
[----:B--2---:R-:W2:Y:S01]  /*0080*/  LDG.E.64 R2, desc[UR8][R2.64] ;  /* 0x0000000802027981 */ /* 0x004ea2000c1e1b00 */
[----:B------:R-:W0:Y:S01]  /*0090*/  S2UR UR5, SR_CgaCtaId ;  /* 0x00000000000579c3 */ /* 0x000e220000008800 */
[----:B------:R-:W-:Y:S01]  /*00a0*/  UMOV UR4, 0x400 ;  /* 0x0000040000047882 */ /* 0x000fe20000000000 */
[----:B------:R-:W-:Y:S02]  /*00b0*/  HFMA2 R6, -RZ, RZ, 0, 0 ;  /* 0x00000000ff067431 */ /* 0x000fe400000001ff */
[----:B------:R-:W-:Y:S01]  /*00c0*/  IMAD.MOV.U32 R7, RZ, RZ, 0x40240000 ;  /* 0x40240000ff077424 */ /* 0x000fe200078e00ff */
[----:B0-----:R-:W-:Y:S01]  /*00d0*/  ULEA UR4, UR5, UR4, 0x18 ;  /* 0x0000000405047291 */ /* 0x001fe2000f8ec0ff */
[----:B------:R-:W0:Y:S05]  /*00e0*/  LDCU UR5, c[0x0][0x390] ;  /* 0x00007200ff0577ac */ /* 0x000e2a0008000800 */
[----:B------:R-:W-:Y:S01]  /*00f0*/  LEA R9, R9, UR4, 0x3 ;  /* 0x0000000409097c11 */ /* 0x000fe2000f8e18ff */
[----:B0-----:R-:W-:-:S04]  /*0100*/  UISETP.GE.AND UP0, UPT, UR5, 0x2, UPT ;  /* 0x000000020500788c */ /* 0x001fc8000bf06270 */
[----:B--2---:R0:W-:Y:S01]  /*0110*/  STS.64 [R9], R2 ;  /* 0x0000000209007388 */ /* 0x0041e20000000a00 */
[----:B------:R-:W-:Y:S06]  /*0120*/  BAR.SYNC.DEFER_BLOCKING 0x0 ;  /* 0x0000000000007b1d */ /* 0x000fec0000010000 */
[----:B------:R0:W1:Y:S01]  /*0130*/  LDS.64 R4, [R9] ;  /* 0x0000000009047984 */ /* 0x0000620000000a00 */
[----:B------:R-:W-:Y:S05]  /*0140*/  BRA.U !UP0, `(.L_x_1) ;  /* 0x0000000108747547 */ /* 0x000fea000b800000 */
[----:B------:R-:W2:Y:S01]  /*0150*/  LDCU UR6, c[0x0][0x390] ;  /* 0x00007200ff0677ac */ /* 0x000ea20008000800 */
[----:B------:R-:W-:Y:S01]  /*0160*/  MOV R6, 0x0 ;  /* 0x0000000000067802 */ /* 0x000fe20000000f00 */
[----:B------:R-:W-:Y:S01]  /*0170*/  IMAD.MOV.U32 R7, RZ, RZ, 0x40240000 ;  /* 0x40240000ff077424 */ /* 0x000fe200078e00ff */
[----:B------:R-:W-:Y:S02]  /*0180*/  ULOP3.LUT UR4, UR5, 0x3, URZ, 0xc0, !UPT ;  /* 0x0000000305047892 */ /* 0x000fe4000f8ec0ff */
[----:B------:R-:W-:Y:S02]  /*0190*/  UIADD3 UR7, UPT, UPT, UR5, -0x2, URZ ;  /* 0xfffffffe05077890 */ /* 0x000fe4000fffe0ff */
[----:B------:R-:W-:Y:S02]  /*01a0*/  UISETP.NE.AND UP1, UPT, UR4, 0x1, UPT ;  /* 0x000000010400788c */ /* 0x000fe4000bf25270 */
[----:B------:R-:W-:Y:S01]  /*01b0*/  UISETP.GE.U32.AND UP0, UPT, UR7, 0x3, UPT ;  /* 0x000000030700788c */ /* 0x000fe2000bf06070 */
[----:B--2---:R-:W-:-:S06]  /*01c0*/  UMOV UR4, UR6 ;  /* 0x0000000600047c82 */ /* 0x004fcc0008000000 */
[----:B------:R-:W-:Y:S05]  /*01d0*/  BRA.U !UP1, `(.L_x_2) ;  /* 0x00000001092c7547 */ /* 0x000fea000b800000 */
[----:B------:R-:W-:Y:S01]  /*01e0*/  UIADD3 UR4, UPT, UPT, UR5, -0x1, URZ ;  /* 0xffffffff05047890 */ /* 0x000fe2000fffe0ff */
[----:B------:R-:W-:Y:S01]  /*01f0*/  MOV R6, 0x0 ;  /* 0x0000000000067802 */ /* 0x000fe20000000f00 */
[----:B------:R-:W-:Y:S02]  /*0200*/  IMAD.MOV.U32 R7, RZ, RZ, 0x40240000 ;  /* 0x40240000ff077424 */ /* 0x000fe400078e00ff */
[----:B------:R-:W-:-:S04]  /*0210*/  ULOP3.LUT UR4, UR4, 0x3, URZ, 0xc0, !UPT ;  /* 0x0000000304047892 */ /* 0x000fc8000f8ec0ff */
[----:B------:R-:W-:-:S03]  /*0220*/  UIADD3 UR5, UPT, UPT, -UR4, URZ, URZ ;  /* 0x000000ff04057290 */ /* 0x000fc6000fffe1ff */
[----:B------:R-:W-:-:S09]  /*0230*/  UMOV UR4, UR6 ;  /* 0x0000000600047c82 */ /* 0x000fd20008000000 */
.L_x_3:
[----:B------:R-:W-:Y:S01]  /*0240*/  UIADD3 UR5, UPT, UPT, UR5, 0x1, URZ ;  /* 0x0000000105057890 */ /* 0x000fe2000fffe0ff */
[----:B------:R-:W-:Y:S01]  /*0250*/  DMUL R6, R6, 10 ;  /* 0x4024000006067828 */ /* 0x000fe20000000000 */
[----:B------:R-:W-:Y:S02]  /*0260*/  UIADD3 UR4, UPT, UPT, UR4, -0x1, URZ ;  /* 0xffffffff04047890 */ /* 0x000fe4000fffe0ff */
[----:B------:R-:W-:-:S09]  /*0270*/  UISETP.NE.AND UP1, UPT, UR5, URZ, UPT ;  /* 0x000000ff0500728c */ /* 0x000fd2000bf25270 */
[----:B------:R-:W-:Y:S05]  /*0280*/  BRA.U UP1, `(.L_x_3) ;  /* 0xfffffffd01ec7547 */ /* 0x000fea000b83ffff */
.L_x_2:
[----:B------:R-:W-:Y:S05]  /*0290*/  BRA.U !UP0, `(.L_x_1) ;  /* 0x0000000108207547 */ /* 0x000fea000b800000 */
.L_x_4:
[----:B0-----:R-:W-:Y:S01]  /*02a0*/  DMUL R2, R6, 10 ;  /* 0x4024000006027828 */ /* 0x001fe20000000000 */
[----:B------:R-:W-:Y:S02]  /*02b0*/  UISETP.GT.AND UP0, UPT, UR4, 0x5, UPT ;  /* 0x000000050400788c */ /* 0x000fe4000bf04270 */
[----:B------:R-:W-:-:S05]  /*02c0*/  UIADD3 UR5, UPT, UPT, UR4, -0x4, URZ ;  /* 0xfffffffc04057890 */ /* 0x000fca000fffe0ff */
[----:B------:R-:W-:Y:S02]  /*02d0*/  DMUL R2, R2, 10 ;  /* 0x4024000002027828 */ /* 0x000fe40000000000 */
[----:B------:R-:W-:-:S06]  /*02e0*/  UMOV UR4, UR5 ;  /* 0x0000000500047c82 */ /* 0x000fcc0008000000 */
[----:B------:R-:W-:-:S08]  /*02f0*/  DMUL R2, R2, 10 ;  /* 0x4024000002027828 */ /* 0x000fd00000000000 */
[----:B------:R-:W-:Y:S01]  /*0300*/  DMUL R6, R2, 10 ;  /* 0x4024000002067828 */ /* 0x000fe20000000000 */
[----:B------:R-:W-:Y:S10]  /*0310*/  BRA.U UP0, `(.L_x_4) ;  /* 0xfffffffd00e07547 */ /* 0x000ff4000b83ffff */
.L_x_1:
[----:B-1----:R-:W-:Y:S01]  /*0320*/  DMUL R4, R4, R6 ;  /* 0x0000000604047228 */ /* 0x002fe20000000000 */
[----:B0-----:R-:W-:Y:S01]  /*0330*/  MOV R3, 0x3fe00000 ;  /* 0x3fe0000000037802 */ /* 0x001fe20000000f00 */
[----:B------:R-:W0:Y:S01]  /*0340*/  LDC.64 R6, c[0x0][0x388] ;  /* 0x0000e200ff067b82 */ /* 0x000e220000000a00 */
[----:B------:R-:W-:-:S07]  /*0350*/  MOV R2, RZ ;  /* 0x000000ff00027202 */ /* 0x000fce0000000f00 */
[----:B------:R-:W-:-:S06]  /*0360*/  LOP3.LUT R3, R3, 0x80000000, R5, 0xb8, !PT ;  /* 0x8000000003037812 */ /* 0x000fcc00078eb805 */
[----:B------:R-:W-:-:S10]  /*0370*/  DADD.RZ R2, R4, R2 ;  /* 0x0000000004027229 */ /* 0x000fd4000000c002 */
[----:B------:R-:W1:Y:S01]  /*0380*/  F2I.U64.F64.TRUNC R2, R2 ;  /* 0x0000000200027311 */ /* 0x000e62000030d800 */
[----:B0-----:R-:W-:-:S05]  /*0390*/  IMAD.WIDE.U32 R4, R0, 0x8, R6 ;  /* 0x0000000800047825 */ /* 0x001fca00078e0006 */
[----:B-1----:R-:W-:Y:S01]  /*03a0*/  REDG.E.ADD.64.STRONG.GPU desc[UR8][R4.64], R2 ;  /* 0x000000020400798e */ /* 0x002fe2000c12e508 */
[----:B------:R-:W-:Y:S06]  /*03b0*/  BAR.SYNC.DEFER_BLOCKING 0x0 ;  /* 0x0000000000007b1d */ /* 0x000fec0000010000 */
[----:B------:R-:W-:Y:S05]  /*03c0*/  EXIT ;  /* 0x000000000000794d */ /* 0x000fea0003800000 */
.L_x_5:
        /* <DEDUP_REMOVED lines=11> */
.L_x_7:


//--------------------- .nv.shared._Z15AddAbsMinKernelPdd --------------------------
	.section	.nv.shared._Z15AddAbsMinKernelPdd,"aw",@nobits
	.sectionflags	@""
	.align	16
	.zero		1024


//--------------------- .nv.shared.reserved.0     --------------------------
	.section	.nv.shared.reserved.0,"aw",@nobits
	.weak		__nv_reservedSMEM_offset_0_alias
	.size		__nv_reservedSMEM_offset_0_alias, 0, 64
	.other		__nv_reservedSMEM_offset_0_alias,@"STO_CUDA_RESERVED_SHARED STV_DEFAULT"
__nv_reservedSMEM_offset_0_alias:
	.zero		0
	.zero		64


//--------------------- .nv.shared._Z21AtomicAddKernelULLIntPdPyi --------------------------
	.section	.nv.shared._Z21AtomicAddKernelULLIntPdPyi,"aw",@nobits
	.sectionflags	@""
	.align	16
	.zero		1024


//--------------------- .nv.constant0._Z15AddAbsMinKernelPdd --------------------------
	.section	.nv.constant0._Z15AddAbsMinKernelPdd,"a",@progbits
	.sectionflags	@""
	.align	4
.nv.constant0._Z15AddAbsMinKernelPdd:
	.zero		912


//--------------------- .nv.constant0._Z21AtomicAddKernelULLIntPdPyi --------------------------
	.section	.nv.constant0._Z21AtomicAddKernelULLIntPdPyi,"a",@progbits
	.sectionflags	@""
	.align	4
.nv.constant0._Z21AtomicAddKernelULLIntPdPyi:
	.zero		916


//--------------------- SYMBOLS --------------------------

	.type		.nv.reservedSmem.offset0,@object
	.size		.nv.reservedSmem.offset0,0x4
	.type		.nv.reservedSmem.cap,@object
	.size		.nv.reservedSmem.cap,0x4
